//
// Generated by NVIDIA NVVM Compiler
//
// Compiler Build ID: CL-36424714
// Cuda compilation tools, release 13.0, V13.0.88
// Based on NVVM 20.0.0
//

.version 9.0
.target sm_100
.address_size 64

	// .globl	_Z20vec_embedding_kernelPKiPfS1_ii

.visible .entry _Z20vec_embedding_kernelPKiPfS1_ii(
	.param .u64 .ptr .align 1 _Z20vec_embedding_kernelPKiPfS1_ii_param_0,
	.param .u64 .ptr .align 1 _Z20vec_embedding_kernelPKiPfS1_ii_param_1,
	.param .u64 .ptr .align 1 _Z20vec_embedding_kernelPKiPfS1_ii_param_2,
	.param .u32 _Z20vec_embedding_kernelPKiPfS1_ii_param_3,
	.param .u32 _Z20vec_embedding_kernelPKiPfS1_ii_param_4
)
{
	.reg .pred 	%p<9>;
	.reg .b32 	%r<88>;
	.reg .b32 	%f<42>;
	.reg .b64 	%rd<35>;

	ld.param.u64 	%rd5, [_Z20vec_embedding_kernelPKiPfS1_ii_param_0];
	ld.param.u64 	%rd6, [_Z20vec_embedding_kernelPKiPfS1_ii_param_1];
	ld.param.u64 	%rd7, [_Z20vec_embedding_kernelPKiPfS1_ii_param_2];
	ld.param.u32 	%r51, [_Z20vec_embedding_kernelPKiPfS1_ii_param_4];
	cvta.to.global.u64 	%rd1, %rd7;
	cvta.to.global.u64 	%rd2, %rd6;
	cvta.to.global.u64 	%rd8, %rd5;
	mov.u32 	%r52, %ctaid.x;
	mul.lo.s32 	%r1, %r51, %r52;
	mul.wide.u32 	%rd9, %r52, 4;
	add.s64 	%rd10, %rd8, %rd9;
	ld.global.nc.u32 	%r53, [%rd10];
	mul.lo.s32 	%r2, %r53, %r51;
	shr.s32 	%r54, %r51, 31;
	shr.u32 	%r55, %r54, 29;
	add.s32 	%r56, %r51, %r55;
	shr.s32 	%r3, %r56, 3;
	mov.u32 	%r4, %tid.x;
	setp.ge.s32 	%p1, %r4, %r3;
	@%p1 bra 	$L__BB0_7;
	mov.u32 	%r5, %ntid.x;
	add.s32 	%r57, %r4, %r5;
	max.u32 	%r58, %r3, %r57;
	setp.lt.u32 	%p2, %r57, %r3;
	selp.u32 	%r59, 1, 0, %p2;
	add.s32 	%r60, %r57, %r59;
	sub.s32 	%r61, %r58, %r60;
	div.u32 	%r62, %r61, %r5;
	add.s32 	%r6, %r62, %r59;
	and.b32  	%r63, %r6, 3;
	setp.eq.s32 	%p3, %r63, 3;
	mov.u32 	%r86, %r4;
	@%p3 bra 	$L__BB0_4;
	add.s32 	%r64, %r6, 1;
	and.b32  	%r65, %r64, 3;
	add.s64 	%rd3, %rd2, 16;
	shl.b32 	%r66, %r4, 3;
	add.s32 	%r76, %r2, %r66;
	shl.b32 	%r8, %r5, 3;
	add.s64 	%rd4, %rd1, 16;
	add.s32 	%r75, %r1, %r66;
	neg.s32 	%r74, %r65;
	mad.lo.s32 	%r86, %r5, %r65, %r4;
$L__BB0_3:
	.pragma "nounroll";
	mul.wide.s32 	%rd11, %r76, 4;
	add.s64 	%rd12, %rd3, %rd11;
	mul.wide.s32 	%rd13, %r75, 4;
	add.s64 	%rd14, %rd4, %rd13;
	ld.global.nc.v4.f32 	{%f1, %f2, %f3, %f4}, [%rd12+-16];
	st.global.v4.f32 	[%rd14+-16], {%f1, %f2, %f3, %f4};
	ld.global.nc.v4.f32 	{%f5, %f6, %f7, %f8}, [%rd12];
	st.global.v4.f32 	[%rd14], {%f5, %f6, %f7, %f8};
	add.s32 	%r76, %r76, %r8;
	add.s32 	%r75, %r75, %r8;
	add.s32 	%r74, %r74, 1;
	setp.ne.s32 	%p4, %r74, 0;
	@%p4 bra 	$L__BB0_3;
$L__BB0_4:
	setp.lt.u32 	%p5, %r6, 3;
	@%p5 bra 	$L__BB0_7;
	shl.b32 	%r19, %r5, 2;
	mul.lo.s32 	%r67, %r5, 24;
	shl.b32 	%r68, %r86, 3;
	add.s32 	%r82, %r2, %r68;
	add.s32 	%r85, %r82, %r67;
	shl.b32 	%r21, %r5, 5;
	shl.b32 	%r69, %r5, 4;
	add.s32 	%r84, %r82, %r69;
	shl.b32 	%r70, %r5, 3;
	add.s32 	%r83, %r82, %r70;
	add.s32 	%r78, %r1, %r68;
	add.s32 	%r81, %r78, %r67;
	add.s32 	%r80, %r78, %r69;
	add.s32 	%r79, %r78, %r70;
$L__BB0_6:
	.pragma "nounroll";
	mul.wide.s32 	%rd15, %r78, 4;
	add.s64 	%rd16, %rd1, %rd15;
	mul.wide.s32 	%rd17, %r82, 4;
	add.s64 	%rd18, %rd2, %rd17;
	ld.global.nc.v4.f32 	{%f9, %f10, %f11, %f12}, [%rd18];
	st.global.v4.f32 	[%rd16], {%f9, %f10, %f11, %f12};
	ld.global.nc.v4.f32 	{%f13, %f14, %f15, %f16}, [%rd18+16];
	st.global.v4.f32 	[%rd16+16], {%f13, %f14, %f15, %f16};
	mul.wide.s32 	%rd19, %r79, 4;
	add.s64 	%rd20, %rd1, %rd19;
	mul.wide.s32 	%rd21, %r83, 4;
	add.s64 	%rd22, %rd2, %rd21;
	ld.global.nc.v4.f32 	{%f17, %f18, %f19, %f20}, [%rd22];
	st.global.v4.f32 	[%rd20], {%f17, %f18, %f19, %f20};
	ld.global.nc.v4.f32 	{%f21, %f22, %f23, %f24}, [%rd22+16];
	st.global.v4.f32 	[%rd20+16], {%f21, %f22, %f23, %f24};
	mul.wide.s32 	%rd23, %r80, 4;
	add.s64 	%rd24, %rd1, %rd23;
	mul.wide.s32 	%rd25, %r84, 4;
	add.s64 	%rd26, %rd2, %rd25;
	ld.global.nc.v4.f32 	{%f25, %f26, %f27, %f28}, [%rd26];
	st.global.v4.f32 	[%rd24], {%f25, %f26, %f27, %f28};
	ld.global.nc.v4.f32 	{%f29, %f30, %f31, %f32}, [%rd26+16];
	st.global.v4.f32 	[%rd24+16], {%f29, %f30, %f31, %f32};
	mul.wide.s32 	%rd27, %r81, 4;
	add.s64 	%rd28, %rd1, %rd27;
	mul.wide.s32 	%rd29, %r85, 4;
	add.s64 	%rd30, %rd2, %rd29;
	ld.global.nc.v4.f32 	{%f33, %f34, %f35, %f36}, [%rd30];
	st.global.v4.f32 	[%rd28], {%f33, %f34, %f35, %f36};
	ld.global.nc.v4.f32 	{%f37, %f38, %f39, %f40}, [%rd30+16];
	st.global.v4.f32 	[%rd28+16], {%f37, %f38, %f39, %f40};
	add.s32 	%r86, %r86, %r19;
	add.s32 	%r85, %r85, %r21;
	add.s32 	%r84, %r84, %r21;
	add.s32 	%r83, %r83, %r21;
	add.s32 	%r82, %r82, %r21;
	add.s32 	%r81, %r81, %r21;
	add.s32 	%r80, %r80, %r21;
	add.s32 	%r79, %r79, %r21;
	add.s32 	%r78, %r78, %r21;
	setp.lt.s32 	%p6, %r86, %r3;
	@%p6 bra 	$L__BB0_6;
$L__BB0_7:
	shl.b32 	%r71, %r3, 3;
	add.s32 	%r87, %r71, %r4;
	setp.ge.s32 	%p7, %r87, %r51;
	@%p7 bra 	$L__BB0_10;
	mov.u32 	%r48, %ntid.x;
$L__BB0_9:
	add.s32 	%r72, %r87, %r2;
	mul.wide.s32 	%rd31, %r72, 4;
	add.s64 	%rd32, %rd2, %rd31;
	ld.global.nc.f32 	%f41, [%rd32];
	add.s32 	%r73, %r87, %r1;
	mul.wide.s32 	%rd33, %r73, 4;
	add.s64 	%rd34, %rd1, %rd33;
	st.global.f32 	[%rd34], %f41;
	add.s32 	%r87, %r87, %r48;
	setp.lt.s32 	%p8, %r87, %r51;
	@%p8 bra 	$L__BB0_9;
$L__BB0_10:
	ret;

}


// ===== COMPILED SASS (sm_100) =====

	.target	sm_100

	.elftype	@"ET_EXEC"


//--------------------- .note.nv.tkinfo           --------------------------
	.section	.note.nv.tkinfo,"",@"SHT_NOTE"
	.sectionflags	@"SHF_NOTE_NV_TKINFO"
	.tkinfo
        /*0018*/ 	.word	0x00000002
        /*0030*/ 	.string	""
        /*0030*/ 	.string	"ptxas"
        /*0030*/ 	.string	"Cuda compilation tools, release 13.0, V13.0.88"
        /*0030*/ 	.string	"Build cuda_13.0.r13.0/compiler.36424714_0"
        /*0030*/ 	.string	"-arch sm_100 -m 64 "



//--------------------- .note.nv.cuinfo           --------------------------
	.section	.note.nv.cuinfo,"",@"SHT_NOTE"
	.sectionflags	@"SHF_NOTE_NV_CUINFO"
        /*0018*/ 	.short	0x0002
        /*001a*/ 	.short	0x0064
        /*001c*/ 	.short	0x0082
	.zero		2


//--------------------- .nv.info                  --------------------------
	.section	.nv.info,"",@"SHT_CUDA_INFO"
	.align	4


	//----- nvinfo : EIATTR_REGCOUNT
	.align		4
        /*0000*/ 	.byte	0x04, 0x2f
        /*0002*/ 	.short	(.L_1 - .L_0)
	.align		4
.L_0:
        /*0004*/ 	.word	index@(_Z20vec_embedding_kernelPKiPfS1_ii)
        /*0008*/ 	.word	0x00000028


	//----- nvinfo : EIATTR_FRAME_SIZE
	.align		4
.L_1:
        /*000c*/ 	.byte	0x04, 0x11
        /*000e*/ 	.short	(.L_3 - .L_2)
	.align		4
.L_2:
        /*0010*/ 	.word	index@(_Z20vec_embedding_kernelPKiPfS1_ii)
        /*0014*/ 	.word	0x00000000


	//----- nvinfo : EIATTR_MIN_STACK_SIZE
	.align		4
.L_3:
        /*0018*/ 	.byte	0x04, 0x12
        /*001a*/ 	.short	(.L_5 - .L_4)
	.align		4
.L_4:
        /*001c*/ 	.word	index@(_Z20vec_embedding_kernelPKiPfS1_ii)
        /*0020*/ 	.word	0x00000000
.L_5:


//--------------------- .nv.compat                --------------------------
	.section	.nv.compat,"",@"SHT_CUDA_COMPAT_INFO"
	.align	4
        /*0000*/ 	.byte	0x02, 0x09, 0x00, 0x00, 0x02, 0x02, 0x01, 0x00, 0x02, 0x05, 0x05, 0x00, 0x03, 0x07, 0x01, 0x01
        /*0010*/ 	.byte	0x02, 0x03, 0x00, 0x00, 0x02, 0x06, 0x01, 0x00, 0x04, 0x0b, 0x08, 0x00, 0x09, 0x00, 0x00, 0x00
        /*0020*/ 	.byte	0x00, 0x00, 0x00, 0x00


//--------------------- .nv.info._Z20vec_embedding_kernelPKiPfS1_ii --------------------------
	.section	.nv.info._Z20vec_embedding_kernelPKiPfS1_ii,"",@"SHT_CUDA_INFO"
	.sectionflags	@""
	.align	4


	//----- nvinfo : EIATTR_CUDA_API_VERSION
	.align		4
        /*0000*/ 	.byte	0x04, 0x37
        /*0002*/ 	.short	(.L_7 - .L_6)
.L_6:
        /*0004*/ 	.word	0x00000082


	//----- nvinfo : EIATTR_KPARAM_INFO
	.align		4
.L_7:
        /*0008*/ 	.byte	0x04, 0x17
        /*000a*/ 	.short	(.L_9 - .L_8)
.L_8:
        /*000c*/ 	.word	0x00000000
        /*0010*/ 	.short	0x0004
        /*0012*/ 	.short	0x001c
        /*0014*/ 	.byte	0x00, 0xf0, 0x11, 0x00


	//----- nvinfo : EIATTR_KPARAM_INFO
	.align		4
.L_9:
        /*0018*/ 	.byte	0x04, 0x17
        /*001a*/ 	.short	(.L_11 - .L_10)
.L_10:
        /*001c*/ 	.word	0x00000000
        /*0020*/ 	.short	0x0003
        /*0022*/ 	.short	0x0018
        /*0024*/ 	.byte	0x00, 0xf0, 0x11, 0x00


	//----- nvinfo : EIATTR_KPARAM_INFO
	.align		4
.L_11:
        /*0028*/ 	.byte	0x04, 0x17
        /*002a*/ 	.short	(.L_13 - .L_12)
.L_12:
        /*002c*/ 	.word	0x00000000
        /*0030*/ 	.short	0x0002
        /*0032*/ 	.short	0x0010
        /*0034*/ 	.byte	0x00, 0xf5, 0x21, 0x00


	//----- nvinfo : EIATTR_KPARAM_INFO
	.align		4
.L_13:
        /*0038*/ 	.byte	0x04, 0x17
        /*003a*/ 	.short	(.L_15 - .L_14)
.L_14:
        /*003c*/ 	.word	0x00000000
        /*0040*/ 	.short	0x0001
        /*0042*/ 	.short	0x0008
        /*0044*/ 	.byte	0x00, 0xf5, 0x21, 0x00


	//----- nvinfo : EIATTR_KPARAM_INFO
	.align		4
.L_15:
        /*0048*/ 	.byte	0x04, 0x17
        /*004a*/ 	.short	(.L_17 - .L_16)
.L_16:
        /*004c*/ 	.word	0x00000000
        /*0050*/ 	.short	0x0000
        /*0052*/ 	.short	0x0000
        /*0054*/ 	.byte	0x00, 0xf5, 0x21, 0x00


	//----- nvinfo : EIATTR_SPARSE_MMA_MASK
	.align		4
.L_17:
        /*0058*/ 	.byte	0x03, 0x50
        /*005a*/ 	.short	0x0000


	//----- nvinfo : EIATTR_MAXREG_COUNT
	.align		4
        /*005c*/ 	.byte	0x03, 0x1b
        /*005e*/ 	.short	0x00ff


	//----- nvinfo : EIATTR_MERCURY_ISA_VERSION
	.align		4
        /*0060*/ 	.byte	0x03, 0x5f
        /*0062*/ 	.short	0x0101


	//----- nvinfo : EIATTR_VRC_CTA_INIT_COUNT
	.align		4
        /*0064*/ 	.byte	0x02, 0x4a
	.zero		1
	.zero		1


	//----- nvinfo : EIATTR_EXIT_INSTR_OFFSETS
	.align		4
        /*0068*/ 	.byte	0x04, 0x1c
        /*006a*/ 	.short	(.L_19 - .L_18)


	//   ....[0]....
.L_18:
        /*006c*/ 	.word	0x00000780


	//   ....[1]....
        /*0070*/ 	.word	0x00000850


	//----- nvinfo : EIATTR_CRS_STACK_SIZE
	.align		4
.L_19:
        /*0074*/ 	.byte	0x04, 0x1e
        /*0076*/ 	.short	(.L_21 - .L_20)
.L_20:
        /*0078*/ 	.word	0x00000000


	//----- nvinfo : EIATTR_CBANK_PARAM_SIZE
	.align		4
.L_21:
        /*007c*/ 	.byte	0x03, 0x19
        /*007e*/ 	.short	0x0020


	//----- nvinfo : EIATTR_PARAM_CBANK
	.align		4
        /*0080*/ 	.byte	0x04, 0x0a
        /*0082*/ 	.short	(.L_23 - .L_22)
	.align		4
.L_22:
        /*0084*/ 	.word	index@(.nv.constant0._Z20vec_embedding_kernelPKiPfS1_ii)
        /*0088*/ 	.short	0x0380
        /*008a*/ 	.short	0x0020


	//----- nvinfo : EIATTR_SW_WAR
	.align		4
.L_23:
        /*008c*/ 	.byte	0x04, 0x36
        /*008e*/ 	.short	(.L_25 - .L_24)
.L_24:
        /*0090*/ 	.word	0x00000008
.L_25:


//--------------------- .nv.callgraph             --------------------------
	.section	.nv.callgraph,"",@"SHT_CUDA_CALLGRAPH"
	.align	4
	.sectionentsize	8
	.align		4
        /*0000*/ 	.word	0x00000000
	.align		4
        /*0004*/ 	.word	0xffffffff
	.align		4
        /*0008*/ 	.word	0x00000000
	.align		4
        /*000c*/ 	.word	0xfffffffe
	.align		4
        /*0010*/ 	.word	0x00000000
	.align		4
        /*0014*/ 	.word	0xfffffffd
	.align		4
        /*0018*/ 	.word	0x00000000
	.align		4
        /*001c*/ 	.word	0xfffffffc


//--------------------- .text._Z20vec_embedding_kernelPKiPfS1_ii --------------------------
	.section	.text._Z20vec_embedding_kernelPKiPfS1_ii,"ax",@progbits
	.align	128
        .global         _Z20vec_embedding_kernelPKiPfS1_ii
        .type           _Z20vec_embedding_kernelPKiPfS1_ii,@function
        .size           _Z20vec_embedding_kernelPKiPfS1_ii,(.L_x_8 - _Z20vec_embedding_kernelPKiPfS1_ii)
        .other          _Z20vec_embedding_kernelPKiPfS1_ii,@"STO_CUDA_ENTRY STV_DEFAULT"
_Z20vec_embedding_kernelPKiPfS1_ii:
.text._Z20vec_embedding_kernelPKiPfS1_ii:
[----:B------:R-:W-:Y:S01]  /*0000*/  LDC R1, c[0x0][0x37c] ;  /* 0x0000df00ff017b82 */ /* 0x000fe20000000800 */
[----:B------:R-:W0:Y:S07]  /*0010*/  S2R R7, SR_CTAID.X ;  /* 0x0000000000077919 */ /* 0x000e2e0000002500 */
[----:B------:R-:W0:Y:S01]  /*0020*/  LDC.64 R4, c[0x0][0x380] ;  /* 0x0000e000ff047b82 */ /* 0x000e220000000a00 */
[----:B------:R-:W1:Y:S07]  /*0030*/  LDCU.64 UR4, c[0x0][0x358] ;  /* 0x00006b00ff0477ac */ /* 0x000e6e0008000a00 */
[----:B------:R-:W2:Y:S01]  /*0040*/  LDC R3, c[0x0][0x39c] ;  /* 0x0000e700ff037b82 */ /* 0x000ea20000000800 */
[----:B0-----:R-:W-:-:S06]  /*0050*/  IMAD.WIDE.U32 R4, R7, 0x4, R4 ;  /* 0x0000000407047825 */ /* 0x001fcc00078e0004 */
[----:B-1----:R-:W3:Y:S01]  /*0060*/  LDG.E.CONSTANT R4, desc[UR4][R4.64] ;  /* 0x0000000404047981 */ /* 0x002ee2000c1e9900 */
[----:B--2---:R-:W-:Y:S01]  /*0070*/  SHF.R.S32.HI R0, RZ, 0x1f, R3 ;  /* 0x0000001fff007819 */ /* 0x004fe20000011403 */
[----:B------:R-:W-:Y:S01]  /*0080*/  BSSY.RECONVERGENT B0, `(.L_x_0) ;  /* 0x000006d000007945 */ /* 0x000fe20003800200 */
[-C--:B------:R-:W-:Y:S01]  /*0090*/  IMAD R7, R7, R3.reuse, RZ ;  /* 0x0000000307077224 */ /* 0x080fe200078e02ff */
[----:B------:R-:W0:Y:S01]  /*00a0*/  S2R R2, SR_TID.X ;  /* 0x0000000000027919 */ /* 0x000e220000002100 */
[----:B------:R-:W-:-:S04]  /*00b0*/  LEA.HI R0, R0, R3, RZ, 0x3 ;  /* 0x0000000300007211 */ /* 0x000fc800078f18ff */
[----:B------:R-:W-:-:S04]  /*00c0*/  SHF.R.S32.HI R0, RZ, 0x3, R0 ;  /* 0x00000003ff007819 */ /* 0x000fc80000011400 */
[----:B0-----:R-:W-:Y:S01]  /*00d0*/  ISETP.GE.AND P0, PT, R2, R0, PT ;  /* 0x000000000200720c */ /* 0x001fe20003f06270 */
[----:B---3--:R-:W-:-:S12]  /*00e0*/  IMAD R6, R4, R3, RZ ;  /* 0x0000000304067224 */ /* 0x008fd800078e02ff */
[----:B------:R-:W-:Y:S05]  /*00f0*/  @P0 BRA `(.L_x_1) ;  /* 0x0000000400940947 */ /* 0x000fea0003800000 */
[----:B------:R-:W0:Y:S01]  /*0100*/  LDC R4, c[0x0][0x360] ;  /* 0x0000d800ff047b82 */ /* 0x000e220000000800 */
[----:B------:R-:W-:Y:S01]  /*0110*/  BSSY.RECONVERGENT B1, `(.L_x_2) ;  /* 0x0000035000017945 */ /* 0x000fe20003800200 */
[----:B0-----:R-:W0:Y:S01]  /*0120*/  I2F.U32.RP R12, R4 ;  /* 0x00000004000c7306 */ /* 0x001e220000209000 */
[----:B------:R-:W-:Y:S02]  /*0130*/  IADD3 R5, PT, PT, R2, R4, RZ ;  /* 0x0000000402057210 */ /* 0x000fe40007ffe0ff */
[----:B------:R-:W-:Y:S02]  /*0140*/  ISETP.NE.U32.AND P2, PT, R4, RZ, PT ;  /* 0x000000ff0400720c */ /* 0x000fe40003f45070 */
[----:B------:R-:W-:Y:S02]  /*0150*/  ISETP.GE.U32.AND P0, PT, R5, R0, PT ;  /* 0x000000000500720c */ /* 0x000fe40003f06070 */
[----:B------:R-:W-:Y:S02]  /*0160*/  VIMNMX.U32 R10, PT, PT, R0, R5, !PT ;  /* 0x00000005000a7248 */ /* 0x000fe40007fe0000 */
[----:B------:R-:W-:-:S04]  /*0170*/  SEL R11, RZ, 0x1, P0 ;  /* 0x00000001ff0b7807 */ /* 0x000fc80000000000 */
[----:B------:R-:W-:Y:S01]  /*0180*/  IADD3 R5, PT, PT, R10, -R5, -R11 ;  /* 0x800000050a057210 */ /* 0x000fe20007ffe80b */
[----:B0-----:R-:W0:Y:S02]  /*0190*/  MUFU.RCP R12, R12 ;  /* 0x0000000c000c7308 */ /* 0x001e240000001000 */
[----:B0-----:R-:W-:-:S06]  /*01a0*/  VIADD R8, R12, 0xffffffe ;  /* 0x0ffffffe0c087836 */ /* 0x001fcc0000000000 */
[----:B------:R0:W1:Y:S02]  /*01b0*/  F2I.FTZ.U32.TRUNC.NTZ R9, R8 ;  /* 0x0000000800097305 */ /* 0x000064000021f000 */
[----:B0-----:R-:W-:Y:S02]  /*01c0*/  IMAD.MOV.U32 R8, RZ, RZ, RZ ;  /* 0x000000ffff087224 */ /* 0x001fe400078e00ff */
[----:B-1----:R-:W-:-:S04]  /*01d0*/  IMAD.MOV R13, RZ, RZ, -R9 ;  /* 0x000000ffff0d7224 */ /* 0x002fc800078e0a09 */
[----:B------:R-:W-:-:S04]  /*01e0*/  IMAD R13, R13, R4, RZ ;  /* 0x000000040d0d7224 */ /* 0x000fc800078e02ff */
[----:B------:R-:W-:-:S06]  /*01f0*/  IMAD.HI.U32 R12, R9, R13, R8 ;  /* 0x0000000d090c7227 */ /* 0x000fcc00078e0008 */
[----:B------:R-:W-:-:S05]  /*0200*/  IMAD.HI.U32 R12, R12, R5, RZ ;  /* 0x000000050c0c7227 */ /* 0x000fca00078e00ff */
[----:B------:R-:W-:-:S05]  /*0210*/  IADD3 R8, PT, PT, -R12, RZ, RZ ;  /* 0x000000ff0c087210 */ /* 0x000fca0007ffe1ff */
[----:B------:R-:W-:-:S05]  /*0220*/  IMAD R5, R4, R8, R5 ;  /* 0x0000000804057224 */ /* 0x000fca00078e0205 */
[----:B------:R-:W-:-:S13]  /*0230*/  ISETP.GE.U32.AND P0, PT, R5, R4, PT ;  /* 0x000000040500720c */ /* 0x000fda0003f06070 */
[----:B------:R-:W-:Y:S01]  /*0240*/  @P0 IMAD.IADD R5, R5, 0x1, -R4 ;  /* 0x0000000105050824 */ /* 0x000fe200078e0a04 */
[----:B------:R-:W-:-:S04]  /*0250*/  @P0 IADD3 R12, PT, PT, R12, 0x1, RZ ;  /* 0x000000010c0c0810 */ /* 0x000fc80007ffe0ff */
[----:B------:R-:W-:-:S13]  /*0260*/  ISETP.GE.U32.AND P1, PT, R5, R4, PT ;  /* 0x000000040500720c */ /* 0x000fda0003f26070 */
[----:B------:R-:W-:Y:S01]  /*0270*/  @P1 VIADD R12, R12, 0x1 ;  /* 0x000000010c0c1836 */ /* 0x000fe20000000000 */
[----:B------:R-:W-:-:S04]  /*0280*/  @!P2 LOP3.LUT R12, RZ, R4, RZ, 0x33, !PT ;  /* 0x00000004ff0ca212 */ /* 0x000fc800078e33ff */
[----:B------:R-:W-:-:S04]  /*0290*/  IADD3 R11, PT, PT, R11, R12, RZ ;  /* 0x0000000c0b0b7210 */ /* 0x000fc80007ffe0ff */
[C---:B------:R-:W-:Y:S02]  /*02a0*/  LOP3.LUT R5, R11.reuse, 0x3, RZ, 0xc0, !PT ;  /* 0x000000030b057812 */ /* 0x040fe400078ec0ff */
[----:B------:R-:W-:Y:S02]  /*02b0*/  ISETP.GE.U32.AND P0, PT, R11, 0x3, PT ;  /* 0x000000030b00780c */ /* 0x000fe40003f06070 */
[----:B------:R-:W-:Y:S01]  /*02c0*/  ISETP.NE.AND P1, PT, R5, 0x3, PT ;  /* 0x000000030500780c */ /* 0x000fe20003f25270 */
[----:B------:R-:W-:-:S12]  /*02d0*/  IMAD.MOV.U32 R5, RZ, RZ, R2 ;  /* 0x000000ffff057224 */ /* 0x000fd800078e0002 */
[----:B------:R-:W-:Y:S05]  /*02e0*/  @!P1 BRA `(.L_x_3) ;  /* 0x00000000005c9947 */ /* 0x000fea0003800000 */
[----:B------:R-:W0:Y:S01]  /*02f0*/  LDC.64 R18, c[0x0][0x388] ;  /* 0x0000e200ff127b82 */ /* 0x000e220000000a00 */
[----:B------:R-:W-:Y:S01]  /*0300*/  IADD3 R11, PT, PT, R11, 0x1, RZ ;  /* 0x000000010b0b7810 */ /* 0x000fe20007ffe0ff */
[C---:B------:R-:W-:Y:S01]  /*0310*/  IMAD R25, R2.reuse, 0x8, R6 ;  /* 0x0000000802197824 */ /* 0x040fe200078e0206 */
[----:B------:R-:W-:Y:S02]  /*0320*/  LEA R27, R2, R7, 0x3 ;  /* 0x00000007021b7211 */ /* 0x000fe400078e18ff */
[----:B------:R-:W-:-:S03]  /*0330*/  LOP3.LUT R11, R11, 0x3, RZ, 0xc0, !PT ;  /* 0x000000030b0b7812 */ /* 0x000fc600078ec0ff */
[----:B------:R-:W1:Y:S02]  /*0340*/  LDC.64 R16, c[0x0][0x390] ;  /* 0x0000e400ff107b82 */ /* 0x000e640000000a00 */
[----:B------:R-:W-:Y:S02]  /*0350*/  IMAD R5, R11, R4, R2 ;  /* 0x000000040b057224 */ /* 0x000fe400078e0202 */
[----:B------:R-:W-:Y:S01]  /*0360*/  IMAD.MOV R24, RZ, RZ, -R11 ;  /* 0x000000ffff187224 */ /* 0x000fe200078e0a0b */
[----:B0-----:R-:W-:-:S05]  /*0370*/  IADD3 R18, P1, PT, R18, 0x10, RZ ;  /* 0x0000001012127810 */ /* 0x001fca0007f3e0ff */
[----:B------:R-:W-:Y:S01]  /*0380*/  IMAD.X R19, RZ, RZ, R19, P1 ;  /* 0x000000ffff137224 */ /* 0x000fe200008e0613 */
[----:B-1----:R-:W-:-:S04]  /*0390*/  IADD3 R16, P2, PT, R16, 0x10, RZ ;  /* 0x0000001010107810 */ /* 0x002fc80007f5e0ff */
[----:B------:R-:W-:-:S09]  /*03a0*/  IADD3.X R17, PT, PT, RZ, R17, RZ, P2, !PT ;  /* 0x00000011ff117210 */ /* 0x000fd200017fe4ff */
.L_x_4:
[----:B------:R-:W-:-:S05]  /*03b0*/  IMAD.WIDE R20, R25, 0x4, R18 ;  /* 0x0000000419147825 */ /* 0x000fca00078e0212 */
[----:B0-----:R-:W2:Y:S04]  /*03c0*/  LDG.E.128.CONSTANT R8, desc[UR4][R20.64+-0x10] ;  /* 0xfffff00414087981 */ /* 0x001ea8000c1e9d00 */
[----:B------:R-:W3:Y:S01]  /*03d0*/  LDG.E.128.CONSTANT R12, desc[UR4][R20.64] ;  /* 0x00000004140c7981 */ /* 0x000ee2000c1e9d00 */
[----:B------:R-:W-:Y:S01]  /*03e0*/  IMAD.WIDE R22, R27, 0x4, R16 ;  /* 0x000000041b167825 */ /* 0x000fe200078e0210 */
[----:B------:R-:W-:Y:S02]  /*03f0*/  IADD3 R24, PT, PT, R24, 0x1, RZ ;  /* 0x0000000118187810 */ /* 0x000fe40007ffe0ff */
[C---:B------:R-:W-:Y:S01]  /*0400*/  LEA R27, R4.reuse, R27, 0x3 ;  /* 0x0000001b041b7211 */ /* 0x040fe200078e18ff */
[----:B------:R-:W-:Y:S01]  /*0410*/  IMAD R25, R4, 0x8, R25 ;  /* 0x0000000804197824 */ /* 0x000fe200078e0219 */
[----:B------:R-:W-:Y:S01]  /*0420*/  ISETP.NE.AND P1, PT, R24, RZ, PT ;  /* 0x000000ff1800720c */ /* 0x000fe20003f25270 */
[----:B--2---:R0:W-:Y:S04]  /*0430*/  STG.E.128 desc[UR4][R22.64+-0x10], R8 ;  /* 0xfffff00816007986 */ /* 0x0041e8000c101d04 */
[----:B---3--:R0:W-:Y:S08]  /*0440*/  STG.E.128 desc[UR4][R22.64], R12 ;  /* 0x0000000c16007986 */ /* 0x0081f0000c101d04 */
[----:B------:R-:W-:Y:S05]  /*0450*/  @P1 BRA `(.L_x_4) ;  /* 0xfffffffc00d41947 */ /* 0x000fea000383ffff */
.L_x_3:
[----:B------:R-:W-:Y:S05]  /*0460*/  BSYNC.RECONVERGENT B1 ;  /* 0x0000000000017941 */ /* 0x000fea0003800200 */
.L_x_2:
[----:B------:R-:W-:Y:S05]  /*0470*/  @!P0 BRA `(.L_x_1) ;  /* 0x0000000000b48947 */ /* 0x000fea0003800000 */
[C---:B------:R-:W-:Y:S01]  /*0480*/  IMAD R31, R5.reuse, 0x8, R6 ;  /* 0x00000008051f7824 */ /* 0x040fe200078e0206 */
[----:B------:R-:W-:-:S03]  /*0490*/  LEA R27, R5, R7, 0x3 ;  /* 0x00000007051b7211 */ /* 0x000fc600078e18ff */
[C-C-:B------:R-:W-:Y:S01]  /*04a0*/  IMAD R30, R4.reuse, 0x18, R31.reuse ;  /* 0x00000018041e7824 */ /* 0x140fe200078e021f */
[C---:B------:R-:W-:Y:S01]  /*04b0*/  LEA R28, R4.reuse, R31, 0x3 ;  /* 0x0000001f041c7211 */ /* 0x040fe200078e18ff */
[C---:B------:R-:W-:Y:S01]  /*04c0*/  IMAD R29, R4.reuse, 0x10, R31 ;  /* 0x00000010041d7824 */ /* 0x040fe200078e021f */
[C---:B------:R-:W-:Y:S01]  /*04d0*/  LEA R24, R4.reuse, R27, 0x3 ;  /* 0x0000001b04187211 */ /* 0x040fe200078e18ff */
[C-C-:B------:R-:W-:Y:S02]  /*04e0*/  IMAD R26, R4.reuse, 0x18, R27.reuse ;  /* 0x00000018041a7824 */ /* 0x140fe400078e021b */
[----:B------:R-:W-:-:S07]  /*04f0*/  IMAD R25, R4, 0x10, R27 ;  /* 0x0000001004197824 */ /* 0x000fce00078e021b */
.L_x_5:
[----:B-1----:R-:W1:Y:S02]  /*0500*/  LDC.64 R34, c[0x0][0x388] ;  /* 0x0000e200ff227b82 */ /* 0x002e640000000a00 */
[----:B-1----:R-:W-:-:S04]  /*0510*/  IMAD.WIDE R32, R31, 0x4, R34 ;  /* 0x000000041f207825 */ /* 0x002fc800078e0222 */
[----:B0-----:R-:W-:Y:S01]  /*0520*/  IMAD.WIDE R8, R28, 0x4, R34 ;  /* 0x000000041c087825 */ /* 0x001fe200078e0222 */
[----:B------:R-:W2:Y:S04]  /*0530*/  LDG.E.128.CONSTANT R16, desc[UR4][R32.64+0x10] ;  /* 0x0000100420107981 */ /* 0x000ea8000c1e9d00 */
[----:B------:R0:W3:Y:S04]  /*0540*/  LDG.E.128.CONSTANT R12, desc[UR4][R32.64] ;  /* 0x00000004200c7981 */ /* 0x0000e8000c1e9d00 */
[----:B------:R-:W4:Y:S01]  /*0550*/  LDG.E.128.CONSTANT R20, desc[UR4][R8.64] ;  /* 0x0000000408147981 */ /* 0x000f22000c1e9d00 */
[----:B0-----:R-:W0:Y:S03]  /*0560*/  LDC.64 R32, c[0x0][0x390] ;  /* 0x0000e400ff207b82 */ /* 0x001e260000000a00 */
[----:B------:R-:W5:Y:S01]  /*0570*/  LDG.E.128.CONSTANT R8, desc[UR4][R8.64+0x10] ;  /* 0x0000100408087981 */ /* 0x000f62000c1e9d00 */
[----:B0-----:R-:W-:-:S05]  /*0580*/  IMAD.WIDE R36, R27, 0x4, R32 ;  /* 0x000000041b247825 */ /* 0x001fca00078e0220 */
[----:B--2---:R0:W-:Y:S04]  /*0590*/  STG.E.128 desc[UR4][R36.64+0x10], R16 ;  /* 0x0000101024007986 */ /* 0x0041e8000c101d04 */
[----:B---3--:R1:W-:Y:S01]  /*05a0*/  STG.E.128 desc[UR4][R36.64], R12 ;  /* 0x0000000c24007986 */ /* 0x0083e2000c101d04 */
[----:B0-----:R-:W-:-:S04]  /*05b0*/  IMAD.WIDE R18, R24, 0x4, R32 ;  /* 0x0000000418127825 */ /* 0x001fc800078e0220 */
[--C-:B------:R-:W-:Y:S01]  /*05c0*/  IMAD.WIDE R16, R29, 0x4, R34.reuse ;  /* 0x000000041d107825 */ /* 0x100fe200078e0222 */
[----:B----4-:R0:W-:Y:S04]  /*05d0*/  STG.E.128 desc[UR4][R18.64], R20 ;  /* 0x0000001412007986 */ /* 0x0101e8000c101d04 */
[----:B-----5:R2:W-:Y:S04]  /*05e0*/  STG.E.128 desc[UR4][R18.64+0x10], R8 ;  /* 0x0000100812007986 */ /* 0x0205e8000c101d04 */
[----:B-1----:R-:W3:Y:S01]  /*05f0*/  LDG.E.128.CONSTANT R12, desc[UR4][R16.64] ;  /* 0x00000004100c7981 */ /* 0x002ee2000c1e9d00 */
[----:B0-----:R-:W-:-:S03]  /*0600*/  IMAD.WIDE R20, R30, 0x4, R34 ;  /* 0x000000041e147825 */ /* 0x001fc600078e0222 */
[----:B--2---:R-:W2:Y:S04]  /*0610*/  LDG.E.128.CONSTANT R8, desc[UR4][R16.64+0x10] ;  /* 0x0000100410087981 */ /* 0x004ea8000c1e9d00 */
[----:B------:R-:W4:Y:S04]  /*0620*/  LDG.E.128.CONSTANT R16, desc[UR4][R20.64] ;  /* 0x0000000414107981 */ /* 0x000f28000c1e9d00 */
[----:B------:R-:W5:Y:S01]  /*0630*/  LDG.E.128.CONSTANT R20, desc[UR4][R20.64+0x10] ;  /* 0x0000100414147981 */ /* 0x000f62000c1e9d00 */
[----:B------:R-:W-:-:S04]  /*0640*/  IMAD.WIDE R34, R25, 0x4, R32 ;  /* 0x0000000419227825 */ /* 0x000fc800078e0220 */
[----:B------:R-:W-:-:S04]  /*0650*/  IMAD.WIDE R32, R26, 0x4, R32 ;  /* 0x000000041a207825 */ /* 0x000fc800078e0220 */
[----:B------:R-:W-:-:S05]  /*0660*/  IMAD R5, R4, 0x4, R5 ;  /* 0x0000000404057824 */ /* 0x000fca00078e0205 */
[----:B------:R-:W-:Y:S01]  /*0670*/  ISETP.GE.AND P0, PT, R5, R0, PT ;  /* 0x000000000500720c */ /* 0x000fe20003f06270 */
[C---:B------:R-:W-:Y:S01]  /*0680*/  IMAD R25, R4.reuse, 0x20, R25 ;  /* 0x0000002004197824 */ /* 0x040fe200078e0219 */
[C---:B------:R-:W-:Y:S01]  /*0690*/  LEA R26, R4.reuse, R26, 0x5 ;  /* 0x0000001a041a7211 */ /* 0x040fe200078e28ff */
[C---:B------:R-:W-:Y:S01]  /*06a0*/  IMAD R27, R4.reuse, 0x20, R27 ;  /* 0x00000020041b7824 */ /* 0x040fe200078e021b */
[C---:B------:R-:W-:Y:S01]  /*06b0*/  LEA R24, R4.reuse, R24, 0x5 ;  /* 0x0000001804187211 */ /* 0x040fe200078e28ff */
[C---:B------:R-:W-:Y:S01]  /*06c0*/  IMAD R29, R4.reuse, 0x20, R29 ;  /* 0x00000020041d7824 */ /* 0x040fe200078e021d */
[C---:B------:R-:W-:Y:S01]  /*06d0*/  LEA R30, R4.reuse, R30, 0x5 ;  /* 0x0000001e041e7211 */ /* 0x040fe200078e28ff */
[C---:B------:R-:W-:Y:S01]  /*06e0*/  IMAD R31, R4.reuse, 0x20, R31 ;  /* 0x00000020041f7824 */ /* 0x040fe200078e021f */
[----:B------:R-:W-:Y:S01]  /*06f0*/  LEA R28, R4, R28, 0x5 ;  /* 0x0000001c041c7211 */ /* 0x000fe200078e28ff */
[----:B---3--:R1:W-:Y:S04]  /*0700*/  STG.E.128 desc[UR4][R34.64], R12 ;  /* 0x0000000c22007986 */ /* 0x0083e8000c101d04 */
[----:B--2---:R1:W-:Y:S04]  /*0710*/  STG.E.128 desc[UR4][R34.64+0x10], R8 ;  /* 0x0000100822007986 */ /* 0x0043e8000c101d04 */
[----:B----4-:R1:W-:Y:S04]  /*0720*/  STG.E.128 desc[UR4][R32.64], R16 ;  /* 0x0000001020007986 */ /* 0x0103e8000c101d04 */
[----:B-----5:R1:W-:Y:S01]  /*0730*/  STG.E.128 desc[UR4][R32.64+0x10], R20 ;  /* 0x0000101420007986 */ /* 0x0203e2000c101d04 */
[----:B------:R-:W-:Y:S05]  /*0740*/  @!P0 BRA `(.L_x_5) ;  /* 0xfffffffc006c8947 */ /* 0x000fea000383ffff */
.L_x_1:
[----:B------:R-:W-:Y:S05]  /*0750*/  BSYNC.RECONVERGENT B0 ;  /* 0x0000000000007941 */ /* 0x000fea0003800200 */
.L_x_0:
[----:B------:R-:W-:-:S04]  /*0760*/  LEA R0, R0, R2, 0x3 ;  /* 0x0000000200007211 */ /* 0x000fc800078e18ff */
[----:B------:R-:W-:-:S13]  /*0770*/  ISETP.GE.AND P0, PT, R0, R3, PT ;  /* 0x000000030000720c */ /* 0x000fda0003f06270 */
[----:B------:R-:W-:Y:S05]  /*0780*/  @P0 EXIT ;  /* 0x000000000000094d */ /* 0x000fea0003800000 */
[----:B01----:R-:W0:Y:S01]  /*0790*/  LDC.64 R12, c[0x0][0x390] ;  /* 0x0000e400ff0c7b82 */ /* 0x003e220000000a00 */
[----:B------:R-:W1:Y:S07]  /*07a0*/  LDCU UR6, c[0x0][0x360] ;  /* 0x00006c00ff0677ac */ /* 0x000e6e0008000800 */
[----:B------:R-:W2:Y:S02]  /*07b0*/  LDC.64 R10, c[0x0][0x388] ;  /* 0x0000e200ff0a7b82 */ /* 0x000ea40000000a00 */
.L_x_6:
[----:B---3--:R-:W-:-:S04]  /*07c0*/  IMAD.IADD R5, R6, 0x1, R0 ;  /* 0x0000000106057824 */ /* 0x008fc800078e0200 */
[----:B--2---:R-:W-:-:S06]  /*07d0*/  IMAD.WIDE R4, R5, 0x4, R10 ;  /* 0x0000000405047825 */ /* 0x004fcc00078e020a */
[----:B------:R-:W2:Y:S01]  /*07e0*/  LDG.E.CONSTANT R5, desc[UR4][R4.64] ;  /* 0x0000000404057981 */ /* 0x000ea2000c1e9900 */
[----:B------:R-:W-:Y:S02]  /*07f0*/  IADD3 R9, PT, PT, R7, R0, RZ ;  /* 0x0000000007097210 */ /* 0x000fe40007ffe0ff */
[----:B-1----:R-:W-:-:S03]  /*0800*/  IADD3 R0, PT, PT, R0, UR6, RZ ;  /* 0x0000000600007c10 */ /* 0x002fc6000fffe0ff */
[----:B0-----:R-:W-:Y:S01]  /*0810*/  IMAD.WIDE R8, R9, 0x4, R12 ;  /* 0x0000000409087825 */ /* 0x001fe200078e020c */
[----:B------:R-:W-:-:S04]  /*0820*/  ISETP.GE.AND P0, PT, R0, R3, PT ;  /* 0x000000030000720c */ /* 0x000fc80003f06270 */
[----:B--2---:R3:W-:Y:S09]  /*0830*/  STG.E desc[UR4][R8.64], R5 ;  /* 0x0000000508007986 */ /* 0x0047f2000c101904 */
[----:B------:R-:W-:Y:S05]  /*0840*/  @!P0 BRA `(.L_x_6) ;  /* 0xfffffffc00dc8947 */ /* 0x000fea000383ffff */
[----:B------:R-:W-:Y:S05]  /*0850*/  EXIT ;  /* 0x000000000000794d */ /* 0x000fea0003800000 */
.L_x_7:
[----:B------:R-:W-:-:S00]  /*0860*/  BRA `(.L_x_7) ;  /* 0xfffffffc00fc7947 */ /* 0x000fc0000383ffff */
[----:B------:R-:W-:-:S00]  /*0870*/  NOP ;  /* 0x0000000000007918 */ /* 0x000fc00000000000 */
        /* <DEDUP_REMOVED lines=8> */
.L_x_8:


//--------------------- .nv.shared.reserved.0     --------------------------
	.section	.nv.shared.reserved.0,"aw",@nobits
	.weak		__nv_reservedSMEM_offset_0_alias
	.size		__nv_reservedSMEM_offset_0_alias, 0, 64
	.other		__nv_reservedSMEM_offset_0_alias,@"STO_CUDA_RESERVED_SHARED STV_DEFAULT"
__nv_reservedSMEM_offset_0_alias:
	.zero		0
	.zero		64


//--------------------- .nv.constant0._Z20vec_embedding_kernelPKiPfS1_ii --------------------------
	.section	.nv.constant0._Z20vec_embedding_kernelPKiPfS1_ii,"a",@progbits
	.sectionflags	@""
	.align	4
.nv.constant0._Z20vec_embedding_kernelPKiPfS1_ii:
	.zero		928


//--------------------- SYMBOLS --------------------------

	.type		.nv.reservedSmem.offset0,@object
	.size		.nv.reservedSmem.offset0,0x4
